	.headerflags	@"EF_CUDA_TEXMODE_UNIFIED EF_CUDA_64BIT_ADDRESS EF_CUDA_ACCELERATORS EF_CUDA_SM90 EF_CUDA_VIRTUAL_SM(EF_CUDA_SM90)"
	.elftype	@"ET_EXEC"


//--------------------- .nv.info                  --------------------------
	.section	.nv.info,"",@"SHT_CUDA_INFO"
	.align	4


	//----- nvinfo : EIATTR_REGCOUNT
	.align		4
        /*0000*/ 	.byte	0x04, 0x2f
        /*0002*/ 	.short	(.L_2 - .L_1)
	.align		4
.L_1:
        /*0004*/ 	.word	index@(triton_poi_fused_mv_0)
        /*0008*/ 	.word	0x00000014


	//----- nvinfo : EIATTR_MIN_STACK_SIZE
	.align		4
.L_2:
        /*000c*/ 	.byte	0x04, 0x12
        /*000e*/ 	.short	(.L_4 - .L_3)
	.align		4
.L_3:
        /*0010*/ 	.word	index@(triton_poi_fused_mv_0)
        /*0014*/ 	.word	0x00000000


	//----- nvinfo : EIATTR_FRAME_SIZE
	.align		4
.L_4:
        /*0018*/ 	.byte	0x04, 0x11
        /*001a*/ 	.short	(.L_6 - .L_5)
	.align		4
.L_5:
        /*001c*/ 	.word	index@(triton_poi_fused_mv_0)
        /*0020*/ 	.word	0x00000000


	//----- nvinfo : EIATTR_MIN_STACK_SIZE
	.align		4
.L_6:
        /*0024*/ 	.byte	0x04, 0x12
        /*0026*/ 	.short	(.L_8 - .L_7)
	.align		4
.L_7:
        /*0028*/ 	.word	index@(triton_poi_fused_mv_0)
        /*002c*/ 	.word	0x00000000
.L_8:


//--------------------- .nv.info.triton_poi_fused_mv_0 --------------------------
	.section	.nv.info.triton_poi_fused_mv_0,"",@"SHT_CUDA_INFO"
	.sectionflags	@""
	.align	4


	//----- nvinfo : EIATTR_CUDA_API_VERSION
	.align		4
        /*0000*/ 	.byte	0x04, 0x37
        /*0002*/ 	.short	(.L_10 - .L_9)
.L_9:
        /*0004*/ 	.word	0x0000007c


	//----- nvinfo : EIATTR_KPARAM_INFO
	.align		4
.L_10:
        /*0008*/ 	.byte	0x04, 0x17
        /*000a*/ 	.short	(.L_12 - .L_11)
.L_11:
        /*000c*/ 	.word	0x00000000
        /*0010*/ 	.short	0x0005
        /*0012*/ 	.short	0x0028
        /*0014*/ 	.byte	0x00, 0xf0, 0x11, 0x00


	//----- nvinfo : EIATTR_KPARAM_INFO
	.align		4
.L_12:
        /*0018*/ 	.byte	0x04, 0x17
        /*001a*/ 	.short	(.L_14 - .L_13)
.L_13:
        /*001c*/ 	.word	0x00000000
        /*0020*/ 	.short	0x0004
        /*0022*/ 	.short	0x0020
        /*0024*/ 	.byte	0x00, 0xf4, 0x21, 0x00


	//----- nvinfo : EIATTR_KPARAM_INFO
	.align		4
.L_14:
        /*0028*/ 	.byte	0x04, 0x17
        /*002a*/ 	.short	(.L_16 - .L_15)
.L_15:
        /*002c*/ 	.word	0x00000000
        /*0030*/ 	.short	0x0003
        /*0032*/ 	.short	0x0018
        /*0034*/ 	.byte	0x00, 0xf4, 0x21, 0x00


	//----- nvinfo : EIATTR_KPARAM_INFO
	.align		4
.L_16:
        /*0038*/ 	.byte	0x04, 0x17
        /*003a*/ 	.short	(.L_18 - .L_17)
.L_17:
        /*003c*/ 	.word	0x00000000
        /*0040*/ 	.short	0x0002
        /*0042*/ 	.short	0x0010
        /*0044*/ 	.byte	0x00, 0xf4, 0x21, 0x00


	//----- nvinfo : EIATTR_KPARAM_INFO
	.align		4
.L_18:
        /*0048*/ 	.byte	0x04, 0x17
        /*004a*/ 	.short	(.L_20 - .L_19)
.L_19:
        /*004c*/ 	.word	0x00000000
        /*0050*/ 	.short	0x0001
        /*0052*/ 	.short	0x0008
        /*0054*/ 	.byte	0x00, 0xf4, 0x21, 0x00


	//----- nvinfo : EIATTR_KPARAM_INFO
	.align		4
.L_20:
        /*0058*/ 	.byte	0x04, 0x17
        /*005a*/ 	.short	(.L_22 - .L_21)
.L_21:
        /*005c*/ 	.word	0x00000000
        /*0060*/ 	.short	0x0000
        /*0062*/ 	.short	0x0000
        /*0064*/ 	.byte	0x00, 0xf4, 0x21, 0x00


	//----- nvinfo : EIATTR_SPARSE_MMA_MASK
	.align		4
.L_22:
        /*0068*/ 	.byte	0x03, 0x50
        /*006a*/ 	.short	0x0000


	//----- nvinfo : EIATTR_MAXREG_COUNT
	.align		4
        /*006c*/ 	.byte	0x03, 0x1b
        /*006e*/ 	.short	0x00ff


	//----- nvinfo : EIATTR_EXIT_INSTR_OFFSETS
	.align		4
        /*0070*/ 	.byte	0x04, 0x1c
        /*0072*/ 	.short	(.L_24 - .L_23)


	//   ....[0]....
.L_23:
        /*0074*/ 	.word	0x000005c0


	//   ....[1]....
        /*0078*/ 	.word	0x000005e0


	//----- nvinfo : EIATTR_REQNTID
	.align		4
.L_24:
        /*007c*/ 	.byte	0x04, 0x10
        /*007e*/ 	.short	(.L_26 - .L_25)
.L_25:
        /*0080*/ 	.word	0x00000080
        /*0084*/ 	.word	0x00000001
        /*0088*/ 	.word	0x00000001


	//----- nvinfo : EIATTR_CRS_STACK_SIZE
	.align		4
.L_26:
        /*008c*/ 	.byte	0x04, 0x1e
        /*008e*/ 	.short	(.L_28 - .L_27)
.L_27:
        /*0090*/ 	.word	0x00000000


	//----- nvinfo : EIATTR_CBANK_PARAM_SIZE
	.align		4
.L_28:
        /*0094*/ 	.byte	0x03, 0x19
        /*0096*/ 	.short	0x002c


	//----- nvinfo : EIATTR_PARAM_CBANK
	.align		4
        /*0098*/ 	.byte	0x04, 0x0a
        /*009a*/ 	.short	(.L_30 - .L_29)
	.align		4
.L_29:
        /*009c*/ 	.word	index@(.nv.constant0.triton_poi_fused_mv_0)
        /*00a0*/ 	.short	0x0210
        /*00a2*/ 	.short	0x002c


	//----- nvinfo : EIATTR_SW_WAR
	.align		4
.L_30:
        /*00a4*/ 	.byte	0x04, 0x36
        /*00a6*/ 	.short	(.L_32 - .L_31)
.L_31:
        /*00a8*/ 	.word	0x00000008
.L_32:


//--------------------- .nv.callgraph             --------------------------
	.section	.nv.callgraph,"",@"SHT_CUDA_CALLGRAPH"
	.align	4
	.sectionentsize	8
	.align		4
        /*0000*/ 	.word	0x00000000
	.align		4
        /*0004*/ 	.word	0xffffffff
	.align		4
        /*0008*/ 	.word	0x00000000
	.align		4
        /*000c*/ 	.word	0xfffffffe
	.align		4
        /*0010*/ 	.word	0x00000000
	.align		4
        /*0014*/ 	.word	0xfffffffd
	.align		4
        /*0018*/ 	.word	0x00000000
	.align		4
        /*001c*/ 	.word	0xfffffffc


//--------------------- .nv.constant4             --------------------------
	.section	.nv.constant4,"a",@progbits
	.align	8
	.align		8
.nv.constant4:
        /*0000*/ 	.dword	_$_str


//--------------------- .text.triton_poi_fused_mv_0 --------------------------
	.section	.text.triton_poi_fused_mv_0,"ax",@progbits
	.align	128
        .global         triton_poi_fused_mv_0
        .type           triton_poi_fused_mv_0,@function
        .size           triton_poi_fused_mv_0,(.L_x_4 - triton_poi_fused_mv_0)
        .other          triton_poi_fused_mv_0,@"STO_CUDA_ENTRY STV_DEFAULT"
triton_poi_fused_mv_0:
.text.triton_poi_fused_mv_0:
[----:B------:R-:W0:Y:S02]  /*0000*/  LDC R1, c[0x0][0x28] ;  /* 0x00000a00ff017b82 */ /* 0x000e240000000800 */
[----:B------:R-:W1:Y:S01]  /*0010*/  S2R R2, SR_TID.X ;  /* 0x0000000000027919 */ /* 0x000e620000002100 */
[----:B------:R-:W2:Y:S01]  /*0020*/  LDC.64 R8, c[0x0][0x210] ;  /* 0x00008400ff087b82 */ /* 0x000ea20000000a00 */
[----:B------:R-:W-:Y:S01]  /*0030*/  HFMA2.MMA R14, -RZ, RZ, 0, 0 ;  /* 0x00000000ff0e7435 */ /* 0x000fe200000001ff */
[----:B------:R-:W-:Y:S01]  /*0040*/  ULDC.64 UR4, c[0x0][0x208] ;  /* 0x0000820000047ab9 */ /* 0x000fe20000000a00 */
[----:B------:R-:W3:Y:S01]  /*0050*/  S2R R3, SR_CTAID.X ;  /* 0x0000000000037919 */ /* 0x000ee20000002500 */
[----:B------:R-:W-:-:S04]  /*0060*/  ULDC.64 UR6, c[0x0][0x210] ;  /* 0x0000840000067ab9 */ /* 0x000fc80000000a00 */
[----:B------:R-:W4:Y:S01]  /*0070*/  LDC.64 R4, c[0x0][0x218] ;  /* 0x00008600ff047b82 */ /* 0x000f220000000a00 */
[----:B-1----:R-:W-:-:S04]  /*0080*/  LOP3.LUT R2, R2, 0x7f, RZ, 0xc0, !PT ;  /* 0x0000007f02027812 */ /* 0x002fc800078ec0ff */
[----:B---3--:R-:W-:Y:S02]  /*0090*/  LEA R2, R3, R2, 0x7 ;  /* 0x0000000203027211 */ /* 0x008fe400078e38ff */
[----:B------:R-:W-:Y:S02]  /*00a0*/  SHF.R.S32.HI R7, RZ, 0x18, R3 ;  /* 0x00000018ff077819 */ /* 0x000fe40000011403 */
[----:B------:R-:W-:Y:S02]  /*00b0*/  SHF.R.S32.HI R3, RZ, 0x1f, R2 ;  /* 0x0000001fff037819 */ /* 0x000fe40000011402 */
[----:B------:R-:W-:Y:S02]  /*00c0*/  SGXT R7, R7, 0x1 ;  /* 0x000000010707781a */ /* 0x000fe40000000200 */
[-C--:B------:R-:W-:Y:S02]  /*00d0*/  LEA.HI R3, R3, R2.reuse, RZ, 0x2 ;  /* 0x0000000203037211 */ /* 0x080fe400078f10ff */
[----:B------:R-:W-:-:S02]  /*00e0*/  LEA.HI R0, R7, R2, RZ, 0x4 ;  /* 0x0000000207007211 */ /* 0x000fc400078f20ff */
[----:B------:R-:W-:Y:S02]  /*00f0*/  LOP3.LUT R7, R3, 0x7ffffffc, RZ, 0xc0, !PT ;  /* 0x7ffffffc03077812 */ /* 0x000fe400078ec0ff */
[----:B------:R-:W-:Y:S02]  /*0100*/  SHF.R.S32.HI R10, RZ, 0x4, R0 ;  /* 0x00000004ff0a7819 */ /* 0x000fe40000011400 */
[----:B------:R-:W-:Y:S02]  /*0110*/  IADD3 R0, R2, -R7, RZ ;  /* 0x8000000702007210 */ /* 0x000fe40007ffe0ff */
[----:B------:R-:W1:Y:S01]  /*0120*/  LDC.64 R6, c[0x0][0x220] ;  /* 0x00008800ff067b82 */ /* 0x000e620000000a00 */
[----:B------:R-:W-:Y:S01]  /*0130*/  IMAD.SHL.U32 R13, R10, 0x8, RZ ;  /* 0x000000080a0d7824 */ /* 0x000fe200078e00ff */
[----:B------:R-:W-:Y:S02]  /*0140*/  SHF.L.U32 R0, R0, 0x1, RZ ;  /* 0x0000000100007819 */ /* 0x000fe400000006ff */
[----:B------:R-:W-:-:S02]  /*0150*/  SHF.R.S32.HI R3, RZ, 0x2, R3 ;  /* 0x00000002ff037819 */ /* 0x000fc40000011403 */
[----:B------:R-:W-:Y:S02]  /*0160*/  ISETP.GE.AND P0, PT, R2, 0x100, PT ;  /* 0x000001000200780c */ /* 0x000fe40003f06270 */
[----:B------:R-:W-:Y:S01]  /*0170*/  IADD3 R11, R0, R13, RZ ;  /* 0x0000000d000b7210 */ /* 0x000fe20007ffe0ff */
[----:B------:R-:W-:-:S04]  /*0180*/  IMAD.SHL.U32 R3, R3, 0x2, RZ ;  /* 0x0000000203037824 */ /* 0x000fc800078e00ff */
[----:B--2---:R-:W-:-:S04]  /*0190*/  IMAD.WIDE R10, R11, 0x4, R8 ;  /* 0x000000040b0a7825 */ /* 0x004fc800078e0208 */
[----:B----4-:R-:W-:Y:S01]  /*01a0*/  IMAD.WIDE R8, R3, 0x4, R4 ;  /* 0x0000000403087825 */ /* 0x010fe200078e0204 */
[----:B------:R-:W-:-:S04]  /*01b0*/  MOV R5, RZ ;  /* 0x000000ff00057202 */ /* 0x000fc80000000f00 */
[----:B------:R-:W2:Y:S04]  /*01c0*/  @!P0 LDG.E.EL R14, desc[UR4][R8.64] ;  /* 0x00000004080e8981 */ /* 0x000ea8000c2e1900 */
[----:B------:R3:W2:Y:S04]  /*01d0*/  @!P0 LDG.E.EL R5, desc[UR4][R10.64] ;  /* 0x000000040a058981 */ /* 0x0006a8000c2e1900 */
[----:B-1----:R-:W4:Y:S01]  /*01e0*/  LDG.E R15, desc[UR4][R6.64] ;  /* 0x00000004060f7981 */ /* 0x002f22000c1e1900 */
[----:B------:R-:W-:Y:S01]  /*01f0*/  SHF.R.S32.HI R4, RZ, 0x1f, R0 ;  /* 0x0000001fff047819 */ /* 0x000fe20000011400 */
[----:B------:R-:W-:Y:S01]  /*0200*/  HFMA2.MMA R17, -RZ, RZ, 0, 0 ;  /* 0x00000000ff117435 */ /* 0x000fe200000001ff */
[----:B------:R-:W-:-:S04]  /*0210*/  IADD3 R0, P1, R0, R13, RZ ;  /* 0x0000000d00007210 */ /* 0x000fc80007f3e0ff */
[----:B------:R-:W-:Y:S02]  /*0220*/  LEA.HI.X.SX32 R13, R13, R4, 0x1, P1 ;  /* 0x000000040d0d7211 */ /* 0x000fe400008f0eff */
[C---:B------:R-:W-:Y:S01]  /*0230*/  LEA R12, P1, R0.reuse, UR6, 0x2 ;  /* 0x00000006000c7c11 */ /* 0x040fe2000f8210ff */
[----:B------:R-:W4:Y:S03]  /*0240*/  LDG.E R6, desc[UR4][R6.64+0x4] ;  /* 0x0000040406067981 */ /* 0x000f26000c1e1900 */
[----:B------:R-:W-:Y:S01]  /*0250*/  LEA.HI.X R13, R0, UR7, R13, 0x2, P1 ;  /* 0x00000007000d7c11 */ /* 0x000fe200088f140d */
[----:B------:R-:W-:Y:S01]  /*0260*/  IMAD.MOV.U32 R0, RZ, RZ, RZ ;  /* 0x000000ffff007224 */ /* 0x000fe200078e00ff */
[----:B------:R-:W4:Y:S05]  /*0270*/  @!P0 LDG.E.EL R17, desc[UR4][R8.64+0x4] ;  /* 0x0000040408118981 */ /* 0x000f2a000c2e1900 */
[----:B------:R-:W4:Y:S01]  /*0280*/  @!P0 LDG.E.EL R0, desc[UR4][R12.64+0x4] ;  /* 0x000004040c008981 */ /* 0x000f22000c2e1900 */
[----:B---3--:R-:W1:Y:S03]  /*0290*/  LDC.64 R10, c[0x0][0x228] ;  /* 0x00008a00ff0a7b82 */ /* 0x008e660000000a00 */
[----:B-1----:R1:W5:Y:S04]  /*02a0*/  LDG.E R3, desc[UR4][R10.64] ;  /* 0x000000040a037981 */ /* 0x002368000c1e1900 */
[----:B------:R1:W5:Y:S01]  /*02b0*/  LDG.E R4, desc[UR4][R10.64+0x4] ;  /* 0x000004040a047981 */ /* 0x000362000c1e1900 */
[----:B------:R-:W-:Y:S01]  /*02c0*/  BSSY B0, `(.L_x_0) ;  /* 0x000002b000007945 */ /* 0x000fe20003800000 */
[----:B--2---:R-:W-:-:S04]  /*02d0*/  FADD R14, R14, R5 ;  /* 0x000000050e0e7221 */ /* 0x004fc80000000000 */
[----:B----4-:R-:W-:-:S04]  /*02e0*/  FADD R15, R15, R14 ;  /* 0x0000000e0f0f7221 */ /* 0x010fc80000000000 */
[----:B------:R-:W-:-:S05]  /*02f0*/  FADD.FTZ R16, |R15|, -RZ ;  /* 0x800000ff0f107221 */ /* 0x000fca0000010200 */
[----:B------:R-:W-:-:S13]  /*0300*/  FSETP.GE.AND P1, PT, R16, 0.60000002384185791016, PT ;  /* 0x3f19999a1000780b */ /* 0x000fda0003f26000 */
[----:B------:R-:W-:-:S06]  /*0310*/  @P1 FMUL R14, R16, 2.8853900432586669922 ;  /* 0x4038aa3b100e1820 */ /* 0x000fcc0000400000 */
[----:B------:R-:W2:Y:S01]  /*0320*/  @P1 MUFU.EX2 R14, R14 ;  /* 0x0000000e000e1308 */ /* 0x000ea20000000800 */
[----:B------:R-:W-:Y:S01]  /*0330*/  FADD R5, R17, R0 ;  /* 0x0000000011057221 */ /* 0x000fe20000000000 */
[----:B--2---:R-:W-:-:S06]  /*0340*/  @P1 FADD R8, R14, 1 ;  /* 0x3f8000000e081421 */ /* 0x004fcc0000000000 */
[----:B------:R-:W2:Y:S01]  /*0350*/  @P1 MUFU.RCP R8, R8 ;  /* 0x0000000800081308 */ /* 0x000ea20000001000 */
[----:B------:R-:W-:Y:S02]  /*0360*/  @P1 IMAD.MOV.U32 R9, RZ, RZ, 0x3f800000 ;  /* 0x3f800000ff091424 */ /* 0x000fe400078e00ff */
[----:B------:R-:W-:Y:S01]  /*0370*/  FADD R5, R6, R5 ;  /* 0x0000000506057221 */ /* 0x000fe20000000000 */
[----:B------:R-:W-:Y:S01]  /*0380*/  @!P1 MOV R0, 0x3c80f082 ;  /* 0x3c80f08200009802 */ /* 0x000fe20000000f00 */
[----:B------:R-:W-:Y:S01]  /*0390*/  @!P1 FMUL R7, R15, R15 ;  /* 0x0000000f0f079220 */ /* 0x000fe20000400000 */
[----:B------:R-:W-:-:S03]  /*03a0*/  @P1 FSETP.GE.AND P2, PT, R16, 9.010913848876953125, PT ;  /* 0x41102cb41000180b */ /* 0x000fc60003f46000 */
[----:B------:R-:W-:Y:S01]  /*03b0*/  @!P1 FFMA.FTZ R0, R7, R0, -0.052303962409496307373 ;  /* 0xbd563cae07009423 */ /* 0x000fe20000010000 */
[----:B--2---:R-:W-:Y:S01]  /*03c0*/  @P1 FFMA.FTZ R6, R8, -2, R9 ;  /* 0xc000000008061823 */ /* 0x004fe20000010009 */
[----:B------:R-:W-:-:S04]  /*03d0*/  FADD.FTZ R9, |R5|, -RZ ;  /* 0x800000ff05097221 */ /* 0x000fc80000010200 */
[----:B------:R-:W-:Y:S02]  /*03e0*/  @P1 FSEL R6, R6, 1, !P2 ;  /* 0x3f80000006061808 */ /* 0x000fe40005000000 */
[----:B------:R-:W-:Y:S01]  /*03f0*/  FSETP.GE.AND P2, PT, R9, 0.60000002384185791016, PT ;  /* 0x3f19999a0900780b */ /* 0x000fe20003f46000 */
[----:B------:R-:W-:-:S04]  /*0400*/  @!P1 FFMA.FTZ R0, R7, R0, 0.1331529766321182251 ;  /* 0x3e08594107009423 */ /* 0x000fc80000010000 */
[----:B------:R-:W-:Y:S01]  /*0410*/  @!P1 FFMA.FTZ R0, R7, R0, -0.33332768082618713379 ;  /* 0xbeaaa9ed07009423 */ /* 0x000fe20000010000 */
[----:B------:R-:W-:-:S03]  /*0420*/  @P1 LOP3.LUT R8, R6, 0x80000000, R15, 0xf8, !PT ;  /* 0x8000000006081812 */ /* 0x000fc600078ef80f */
[----:B------:R-:W-:-:S04]  /*0430*/  @!P1 FFMA.FTZ R0, R7, R0, RZ ;  /* 0x0000000007009223 */ /* 0x000fc800000100ff */
[----:B------:R-:W-:Y:S01]  /*0440*/  @!P1 FFMA.FTZ R8, R15, R0, R15 ;  /* 0x000000000f089223 */ /* 0x000fe2000001000f */
[----:B-1----:R-:W-:Y:S06]  /*0450*/  @!P2 BRA `(.L_x_1) ;  /* 0x000000000028a947 */ /* 0x002fec0003800000 */
[C---:B------:R-:W-:Y:S01]  /*0460*/  FMUL R0, R9.reuse, 2.8853900432586669922 ;  /* 0x4038aa3b09007820 */ /* 0x040fe20000400000 */
[----:B------:R-:W-:Y:S02]  /*0470*/  MOV R7, 0x3f800000 ;  /* 0x3f80000000077802 */ /* 0x000fe40000000f00 */
[----:B------:R-:W-:-:S03]  /*0480*/  FSETP.GE.AND P1, PT, R9, 9.010913848876953125, PT ;  /* 0x41102cb40900780b */ /* 0x000fc60003f26000 */
[----:B------:R-:W1:Y:S02]  /*0490*/  MUFU.EX2 R0, R0 ;  /* 0x0000000000007308 */ /* 0x000e640000000800 */
[----:B-1----:R-:W-:-:S06]  /*04a0*/  FADD R6, R0, 1 ;  /* 0x3f80000000067421 */ /* 0x002fcc0000000000 */
[----:B------:R-:W1:Y:S02]  /*04b0*/  MUFU.RCP R6, R6 ;  /* 0x0000000600067308 */ /* 0x000e640000001000 */
[----:B-1----:R-:W-:-:S05]  /*04c0*/  FFMA.FTZ R7, R6, -2, R7 ;  /* 0xc000000006077823 */ /* 0x002fca0000010007 */
[----:B------:R-:W-:-:S04]  /*04d0*/  FSEL R10, R7, 1, !P1 ;  /* 0x3f800000070a7808 */ /* 0x000fc80004800000 */
[----:B------:R-:W-:Y:S01]  /*04e0*/  LOP3.LUT R5, R10, 0x80000000, R5, 0xf8, !PT ;  /* 0x800000000a057812 */ /* 0x000fe200078ef805 */
[----:B------:R-:W-:Y:S06]  /*04f0*/  BRA `(.L_x_2) ;  /* 0x00000000001c7947 */ /* 0x000fec0003800000 */
.L_x_1:
[----:B------:R-:W-:Y:S01]  /*0500*/  MOV R0, 0x3c80f082 ;  /* 0x3c80f08200007802 */ /* 0x000fe20000000f00 */
[----:B------:R-:W-:-:S04]  /*0510*/  FMUL R7, R5, R5 ;  /* 0x0000000505077220 */ /* 0x000fc80000400000 */
[----:B------:R-:W-:-:S04]  /*0520*/  FFMA.FTZ R0, R7, R0, -0.052303962409496307373 ;  /* 0xbd563cae07007423 */ /* 0x000fc80000010000 */
[----:B------:R-:W-:-:S04]  /*0530*/  FFMA.FTZ R0, R7, R0, 0.1331529766321182251 ;  /* 0x3e08594107007423 */ /* 0x000fc80000010000 */
[----:B------:R-:W-:-:S04]  /*0540*/  FFMA.FTZ R0, R7, R0, -0.33332768082618713379 ;  /* 0xbeaaa9ed07007423 */ /* 0x000fc80000010000 */
[----:B------:R-:W-:-:S04]  /*0550*/  FFMA.FTZ R0, R7, R0, RZ ;  /* 0x0000000007007223 */ /* 0x000fc800000100ff */
[----:B------:R-:W-:-:S07]  /*0560*/  FFMA.FTZ R5, R5, R0, R5 ;  /* 0x0000000005057223 */ /* 0x000fce0000010005 */
.L_x_2:
[----:B------:R-:W-:Y:S05]  /*0570*/  BSYNC B0 ;  /* 0x0000000000007941 */ /* 0x000fea0003800000 */
.L_x_0:
[----:B------:R-:W1:Y:S01]  /*0580*/  LDC.64 R6, c[0x0][0x230] ;  /* 0x00008c00ff067b82 */ /* 0x000e620000000a00 */
[----:B-----5:R-:W-:-:S04]  /*0590*/  FMUL R4, R4, R5 ;  /* 0x0000000504047220 */ /* 0x020fc80000400000 */
[----:B------:R-:W-:Y:S01]  /*05a0*/  FFMA R5, R3, R8, R4 ;  /* 0x0000000803057223 */ /* 0x000fe20000000004 */
[----:B-1----:R-:W-:Y:S01]  /*05b0*/  IMAD.WIDE R2, R2, 0x4, R6 ;  /* 0x0000000402027825 */ /* 0x002fe200078e0206 */
[----:B------:R-:W-:Y:S06]  /*05c0*/  @P0 EXIT ;  /* 0x000000000000094d */ /* 0x000fec0003800000 */
[----:B------:R-:W-:Y:S01]  /*05d0*/  STG.E desc[UR4][R2.64], R5 ;  /* 0x0000000502007986 */ /* 0x000fe2000c101904 */
[----:B------:R-:W-:Y:S05]  /*05e0*/  EXIT ;  /* 0x000000000000794d */ /* 0x000fea0003800000 */
.L_x_3:
[----:B------:R-:W-:-:S00]  /*05f0*/  BRA `(.L_x_3) ;  /* 0xfffffffc00fc7947 */ /* 0x000fc0000383ffff */
[----:B------:R-:W-:-:S00]  /*0600*/  NOP ;  /* 0x0000000000007918 */ /* 0x000fc00000000000 */
[----:B------:R-:W-:-:S00]  /*0610*/  NOP ;  /* 0x0000000000007918 */ /* 0x000fc00000000000 */
[----:B------:R-:W-:-:S00]  /*0620*/  NOP ;  /* 0x0000000000007918 */ /* 0x000fc00000000000 */
[----:B------:R-:W-:-:S00]  /*0630*/  NOP ;  /* 0x0000000000007918 */ /* 0x000fc00000000000 */
[----:B------:R-:W-:-:S00]  /*0640*/  NOP ;  /* 0x0000000000007918 */ /* 0x000fc00000000000 */
[----:B------:R-:W-:-:S00]  /*0650*/  NOP ;  /* 0x0000000000007918 */ /* 0x000fc00000000000 */
[----:B------:R-:W-:-:S00]  /*0660*/  NOP ;  /* 0x0000000000007918 */ /* 0x000fc00000000000 */
[----:B------:R-:W-:-:S00]  /*0670*/  NOP ;  /* 0x0000000000007918 */ /* 0x000fc00000000000 */
.L_x_4:


//--------------------- .nv.global.init           --------------------------
	.section	.nv.global.init,"aw",@progbits
.nv.global.init:
	.type		_$_str,@object
	.size		_$_str,(.L_0 - _$_str)
_$_str:
        /*0000*/ 	.byte	0x5f, 0x5f, 0x43, 0x55, 0x44, 0x41, 0x5f, 0x46, 0x54, 0x5a, 0x00
.L_0:


//--------------------- .nv.constant0.triton_poi_fused_mv_0 --------------------------
	.section	.nv.constant0.triton_poi_fused_mv_0,"a",@progbits
	.sectionflags	@""
	.align	4
.nv.constant0.triton_poi_fused_mv_0:
	.zero		572
